//
// Generated by NVIDIA NVVM Compiler
//
// Compiler Build ID: CL-36424714
// Cuda compilation tools, release 13.0, V13.0.88
// Based on NVVM 20.0.0
//

.version 9.0
.target sm_100
.address_size 64

	// .globl	_Z15KernelinnerCUDAPiS_S_

.visible .entry _Z15KernelinnerCUDAPiS_S_(
	.param .u64 .ptr .align 1 _Z15KernelinnerCUDAPiS_S__param_0,
	.param .u64 .ptr .align 1 _Z15KernelinnerCUDAPiS_S__param_1,
	.param .u64 .ptr .align 1 _Z15KernelinnerCUDAPiS_S__param_2
)
{
	.reg .b32 	%r<8>;
	.reg .b64 	%rd<11>;

	ld.param.u64 	%rd1, [_Z15KernelinnerCUDAPiS_S__param_0];
	ld.param.u64 	%rd2, [_Z15KernelinnerCUDAPiS_S__param_1];
	ld.param.u64 	%rd3, [_Z15KernelinnerCUDAPiS_S__param_2];
	cvta.to.global.u64 	%rd4, %rd3;
	cvta.to.global.u64 	%rd5, %rd2;
	cvta.to.global.u64 	%rd6, %rd1;
	mov.u32 	%r1, %tid.x;
	mov.u32 	%r2, %ctaid.x;
	shl.b32 	%r3, %r2, 7;
	add.s32 	%r4, %r3, %r1;
	mul.wide.u32 	%rd7, %r4, 4;
	add.s64 	%rd8, %rd6, %rd7;
	ld.global.u32 	%r5, [%rd8];
	add.s64 	%rd9, %rd5, %rd7;
	ld.global.u32 	%r6, [%rd9];
	mul.lo.s32 	%r7, %r6, %r5;
	add.s64 	%rd10, %rd4, %rd7;
	st.global.u32 	[%rd10], %r7;
	ret;

}


// ===== COMPILED SASS (sm_100) =====

	.target	sm_100

	.elftype	@"ET_EXEC"


//--------------------- .note.nv.tkinfo           --------------------------
	.section	.note.nv.tkinfo,"",@"SHT_NOTE"
	.sectionflags	@"SHF_NOTE_NV_TKINFO"
	.tkinfo
        /*0018*/ 	.word	0x00000002
        /*0030*/ 	.string	""
        /*0030*/ 	.string	"ptxas"
        /*0030*/ 	.string	"Cuda compilation tools, release 13.0, V13.0.88"
        /*0030*/ 	.string	"Build cuda_13.0.r13.0/compiler.36424714_0"
        /*0030*/ 	.string	"-arch sm_100 -m 64 "



//--------------------- .note.nv.cuinfo           --------------------------
	.section	.note.nv.cuinfo,"",@"SHT_NOTE"
	.sectionflags	@"SHF_NOTE_NV_CUINFO"
        /*0018*/ 	.short	0x0002
        /*001a*/ 	.short	0x0064
        /*001c*/ 	.short	0x0082
	.zero		2


//--------------------- .nv.info                  --------------------------
	.section	.nv.info,"",@"SHT_CUDA_INFO"
	.align	4


	//----- nvinfo : EIATTR_REGCOUNT
	.align		4
        /*0000*/ 	.byte	0x04, 0x2f
        /*0002*/ 	.short	(.L_1 - .L_0)
	.align		4
.L_0:
        /*0004*/ 	.word	index@(_Z15KernelinnerCUDAPiS_S_)
        /*0008*/ 	.word	0x0000000c


	//----- nvinfo : EIATTR_FRAME_SIZE
	.align		4
.L_1:
        /*000c*/ 	.byte	0x04, 0x11
        /*000e*/ 	.short	(.L_3 - .L_2)
	.align		4
.L_2:
        /*0010*/ 	.word	index@(_Z15KernelinnerCUDAPiS_S_)
        /*0014*/ 	.word	0x00000000


	//----- nvinfo : EIATTR_MIN_STACK_SIZE
	.align		4
.L_3:
        /*0018*/ 	.byte	0x04, 0x12
        /*001a*/ 	.short	(.L_5 - .L_4)
	.align		4
.L_4:
        /*001c*/ 	.word	index@(_Z15KernelinnerCUDAPiS_S_)
        /*0020*/ 	.word	0x00000000
.L_5:


//--------------------- .nv.compat                --------------------------
	.section	.nv.compat,"",@"SHT_CUDA_COMPAT_INFO"
	.align	4
        /*0000*/ 	.byte	0x02, 0x09, 0x00, 0x00, 0x02, 0x02, 0x01, 0x00, 0x02, 0x05, 0x05, 0x00, 0x03, 0x07, 0x01, 0x01
        /*0010*/ 	.byte	0x02, 0x03, 0x00, 0x00, 0x02, 0x06, 0x01, 0x00, 0x04, 0x0b, 0x08, 0x00, 0x09, 0x00, 0x00, 0x00
        /*0020*/ 	.byte	0x00, 0x00, 0x00, 0x00


//--------------------- .nv.info._Z15KernelinnerCUDAPiS_S_ --------------------------
	.section	.nv.info._Z15KernelinnerCUDAPiS_S_,"",@"SHT_CUDA_INFO"
	.sectionflags	@""
	.align	4


	//----- nvinfo : EIATTR_CUDA_API_VERSION
	.align		4
        /*0000*/ 	.byte	0x04, 0x37
        /*0002*/ 	.short	(.L_7 - .L_6)
.L_6:
        /*0004*/ 	.word	0x00000082


	//----- nvinfo : EIATTR_KPARAM_INFO
	.align		4
.L_7:
        /*0008*/ 	.byte	0x04, 0x17
        /*000a*/ 	.short	(.L_9 - .L_8)
.L_8:
        /*000c*/ 	.word	0x00000000
        /*0010*/ 	.short	0x0002
        /*0012*/ 	.short	0x0010
        /*0014*/ 	.byte	0x00, 0xf5, 0x21, 0x00


	//----- nvinfo : EIATTR_KPARAM_INFO
	.align		4
.L_9:
        /*0018*/ 	.byte	0x04, 0x17
        /*001a*/ 	.short	(.L_11 - .L_10)
.L_10:
        /*001c*/ 	.word	0x00000000
        /*0020*/ 	.short	0x0001
        /*0022*/ 	.short	0x0008
        /*0024*/ 	.byte	0x00, 0xf5, 0x21, 0x00


	//----- nvinfo : EIATTR_KPARAM_INFO
	.align		4
.L_11:
        /*0028*/ 	.byte	0x04, 0x17
        /*002a*/ 	.short	(.L_13 - .L_12)
.L_12:
        /*002c*/ 	.word	0x00000000
        /*0030*/ 	.short	0x0000
        /*0032*/ 	.short	0x0000
        /*0034*/ 	.byte	0x00, 0xf5, 0x21, 0x00


	//----- nvinfo : EIATTR_SPARSE_MMA_MASK
	.align		4
.L_13:
        /*0038*/ 	.byte	0x03, 0x50
        /*003a*/ 	.short	0x0000


	//----- nvinfo : EIATTR_MAXREG_COUNT
	.align		4
        /*003c*/ 	.byte	0x03, 0x1b
        /*003e*/ 	.short	0x00ff


	//----- nvinfo : EIATTR_MERCURY_ISA_VERSION
	.align		4
        /*0040*/ 	.byte	0x03, 0x5f
        /*0042*/ 	.short	0x0101


	//----- nvinfo : EIATTR_VRC_CTA_INIT_COUNT
	.align		4
        /*0044*/ 	.byte	0x02, 0x4a
	.zero		1
	.zero		1


	//----- nvinfo : EIATTR_EXIT_INSTR_OFFSETS
	.align		4
        /*0048*/ 	.byte	0x04, 0x1c
        /*004a*/ 	.short	(.L_15 - .L_14)


	//   ....[0]....
.L_14:
        /*004c*/ 	.word	0x000000f0


	//----- nvinfo : EIATTR_CBANK_PARAM_SIZE
	.align		4
.L_15:
        /*0050*/ 	.byte	0x03, 0x19
        /*0052*/ 	.short	0x0018


	//----- nvinfo : EIATTR_PARAM_CBANK
	.align		4
        /*0054*/ 	.byte	0x04, 0x0a
        /*0056*/ 	.short	(.L_17 - .L_16)
	.align		4
.L_16:
        /*0058*/ 	.word	index@(.nv.constant0._Z15KernelinnerCUDAPiS_S_)
        /*005c*/ 	.short	0x0380
        /*005e*/ 	.short	0x0018


	//----- nvinfo : EIATTR_SW_WAR
	.align		4
.L_17:
        /*0060*/ 	.byte	0x04, 0x36
        /*0062*/ 	.short	(.L_19 - .L_18)
.L_18:
        /*0064*/ 	.word	0x00000008
.L_19:


//--------------------- .nv.callgraph             --------------------------
	.section	.nv.callgraph,"",@"SHT_CUDA_CALLGRAPH"
	.align	4
	.sectionentsize	8
	.align		4
        /*0000*/ 	.word	0x00000000
	.align		4
        /*0004*/ 	.word	0xffffffff
	.align		4
        /*0008*/ 	.word	0x00000000
	.align		4
        /*000c*/ 	.word	0xfffffffe
	.align		4
        /*0010*/ 	.word	0x00000000
	.align		4
        /*0014*/ 	.word	0xfffffffd
	.align		4
        /*0018*/ 	.word	0x00000000
	.align		4
        /*001c*/ 	.word	0xfffffffc


//--------------------- .text._Z15KernelinnerCUDAPiS_S_ --------------------------
	.section	.text._Z15KernelinnerCUDAPiS_S_,"ax",@progbits
	.align	128
        .global         _Z15KernelinnerCUDAPiS_S_
        .type           _Z15KernelinnerCUDAPiS_S_,@function
        .size           _Z15KernelinnerCUDAPiS_S_,(.L_x_1 - _Z15KernelinnerCUDAPiS_S_)
        .other          _Z15KernelinnerCUDAPiS_S_,@"STO_CUDA_ENTRY STV_DEFAULT"
_Z15KernelinnerCUDAPiS_S_:
.text._Z15KernelinnerCUDAPiS_S_:
[----:B------:R-:W-:Y:S01]  /*0000*/  LDC R1, c[0x0][0x37c] ;  /* 0x0000df00ff017b82 */ /* 0x000fe20000000800 */
[----:B------:R-:W0:Y:S07]  /*0010*/  S2R R9, SR_TID.X ;  /* 0x0000000000097919 */ /* 0x000e2e0000002100 */
[----:B------:R-:W1:Y:S01]  /*0020*/  LDC.64 R2, c[0x0][0x380] ;  /* 0x0000e000ff027b82 */ /* 0x000e620000000a00 */
[----:B------:R-:W2:Y:S01]  /*0030*/  LDCU.64 UR4, c[0x0][0x358] ;  /* 0x00006b00ff0477ac */ /* 0x000ea20008000a00 */
[----:B------:R-:W0:Y:S06]  /*0040*/  S2R R0, SR_CTAID.X ;  /* 0x0000000000007919 */ /* 0x000e2c0000002500 */
[----:B------:R-:W3:Y:S08]  /*0050*/  LDC.64 R4, c[0x0][0x388] ;  /* 0x0000e200ff047b82 */ /* 0x000ef00000000a00 */
[----:B------:R-:W4:Y:S01]  /*0060*/  LDC.64 R6, c[0x0][0x390] ;  /* 0x0000e400ff067b82 */ /* 0x000f220000000a00 */
[----:B0-----:R-:W-:-:S05]  /*0070*/  LEA R9, R0, R9, 0x7 ;  /* 0x0000000900097211 */ /* 0x001fca00078e38ff */
[----:B-1----:R-:W-:-:S04]  /*0080*/  IMAD.WIDE.U32 R2, R9, 0x4, R2 ;  /* 0x0000000409027825 */ /* 0x002fc800078e0002 */
[C---:B---3--:R-:W-:Y:S02]  /*0090*/  IMAD.WIDE.U32 R4, R9.reuse, 0x4, R4 ;  /* 0x0000000409047825 */ /* 0x048fe400078e0004 */
[----:B--2---:R-:W2:Y:S04]  /*00a0*/  LDG.E R2, desc[UR4][R2.64] ;  /* 0x0000000402027981 */ /* 0x004ea8000c1e1900 */
[----:B------:R-:W2:Y:S01]  /*00b0*/  LDG.E R5, desc[UR4][R4.64] ;  /* 0x0000000404057981 */ /* 0x000ea2000c1e1900 */
[----:B----4-:R-:W-:-:S04]  /*00c0*/  IMAD.WIDE.U32 R6, R9, 0x4, R6 ;  /* 0x0000000409067825 */ /* 0x010fc800078e0006 */
[----:B--2---:R-:W-:-:S05]  /*00d0*/  IMAD R9, R2, R5, RZ ;  /* 0x0000000502097224 */ /* 0x004fca00078e02ff */
[----:B------:R-:W-:Y:S01]  /*00e0*/  STG.E desc[UR4][R6.64], R9 ;  /* 0x0000000906007986 */ /* 0x000fe2000c101904 */
[----:B------:R-:W-:Y:S05]  /*00f0*/  EXIT ;  /* 0x000000000000794d */ /* 0x000fea0003800000 */
.L_x_0:
[----:B------:R-:W-:-:S00]  /*0100*/  BRA `(.L_x_0) ;  /* 0xfffffffc00fc7947 */ /* 0x000fc0000383ffff */
[----:B------:R-:W-:-:S00]  /*0110*/  NOP ;  /* 0x0000000000007918 */ /* 0x000fc00000000000 */
        /* <DEDUP_REMOVED lines=14> */
.L_x_1:


//--------------------- .nv.shared.reserved.0     --------------------------
	.section	.nv.shared.reserved.0,"aw",@nobits
	.weak		__nv_reservedSMEM_offset_0_alias
	.size		__nv_reservedSMEM_offset_0_alias, 0, 64
	.other		__nv_reservedSMEM_offset_0_alias,@"STO_CUDA_RESERVED_SHARED STV_DEFAULT"
__nv_reservedSMEM_offset_0_alias:
	.zero		0
	.zero		64


//--------------------- .nv.constant0._Z15KernelinnerCUDAPiS_S_ --------------------------
	.section	.nv.constant0._Z15KernelinnerCUDAPiS_S_,"a",@progbits
	.sectionflags	@""
	.align	4
.nv.constant0._Z15KernelinnerCUDAPiS_S_:
	.zero		920


//--------------------- SYMBOLS --------------------------

	.type		.nv.reservedSmem.offset0,@object
	.size		.nv.reservedSmem.offset0,0x4
